//
// Generated by NVIDIA NVVM Compiler
//
// Compiler Build ID: CL-36424714
// Cuda compilation tools, release 13.0, V13.0.88
// Based on NVVM 20.0.0
//

.version 9.0
.target sm_100
.address_size 64

	// .globl	_Z22shared_mem_static_testPiS_i
.extern .shared .align 16 .b8 shared_mem[];

.visible .entry _Z22shared_mem_static_testPiS_i(
	.param .u64 .ptr .align 1 _Z22shared_mem_static_testPiS_i_param_0,
	.param .u64 .ptr .align 1 _Z22shared_mem_static_testPiS_i_param_1,
	.param .u32 _Z22shared_mem_static_testPiS_i_param_2
)
{
	.reg .pred 	%p<2>;
	.reg .b32 	%r<7>;
	.reg .b64 	%rd<8>;

	ld.param.u64 	%rd1, [_Z22shared_mem_static_testPiS_i_param_0];
	ld.param.u64 	%rd2, [_Z22shared_mem_static_testPiS_i_param_1];
	ld.param.u32 	%r2, [_Z22shared_mem_static_testPiS_i_param_2];
	mov.u32 	%r3, %ctaid.x;
	mov.u32 	%r4, %ntid.x;
	mov.u32 	%r5, %tid.x;
	mad.lo.s32 	%r1, %r3, %r4, %r5;
	setp.ge.s32 	%p1, %r1, %r2;
	@%p1 bra 	$L__BB0_2;
	cvta.to.global.u64 	%rd3, %rd1;
	cvta.to.global.u64 	%rd4, %rd2;
	mul.wide.s32 	%rd5, %r1, 4;
	add.s64 	%rd6, %rd3, %rd5;
	ld.global.u32 	%r6, [%rd6];
	add.s64 	%rd7, %rd4, %rd5;
	st.global.u32 	[%rd7], %r6;
$L__BB0_2:
	ret;

}
	// .globl	_Z23shared_mem_dynamic_testPiS_i
.visible .entry _Z23shared_mem_dynamic_testPiS_i(
	.param .u64 .ptr .align 1 _Z23shared_mem_dynamic_testPiS_i_param_0,
	.param .u64 .ptr .align 1 _Z23shared_mem_dynamic_testPiS_i_param_1,
	.param .u32 _Z23shared_mem_dynamic_testPiS_i_param_2
)
{
	.reg .pred 	%p<2>;
	.reg .b32 	%r<10>;
	.reg .b64 	%rd<8>;

	ld.param.u64 	%rd1, [_Z23shared_mem_dynamic_testPiS_i_param_0];
	ld.param.u64 	%rd2, [_Z23shared_mem_dynamic_testPiS_i_param_1];
	ld.param.u32 	%r3, [_Z23shared_mem_dynamic_testPiS_i_param_2];
	mov.u32 	%r4, %ctaid.x;
	mov.u32 	%r5, %ntid.x;
	mov.u32 	%r1, %tid.x;
	mad.lo.s32 	%r2, %r4, %r5, %r1;
	setp.ge.s32 	%p1, %r2, %r3;
	@%p1 bra 	$L__BB1_2;
	cvta.to.global.u64 	%rd3, %rd1;
	cvta.to.global.u64 	%rd4, %rd2;
	mul.wide.s32 	%rd5, %r2, 4;
	add.s64 	%rd6, %rd3, %rd5;
	ld.global.u32 	%r6, [%rd6];
	shl.b32 	%r7, %r1, 2;
	mov.u32 	%r8, shared_mem;
	add.s32 	%r9, %r8, %r7;
	st.shared.u32 	[%r9], %r6;
	add.s64 	%rd7, %rd4, %rd5;
	st.global.u32 	[%rd7], %r6;
$L__BB1_2:
	ret;

}


// ===== COMPILED SASS (sm_100) =====

	.target	sm_100

	.elftype	@"ET_EXEC"


//--------------------- .note.nv.tkinfo           --------------------------
	.section	.note.nv.tkinfo,"",@"SHT_NOTE"
	.sectionflags	@"SHF_NOTE_NV_TKINFO"
	.tkinfo
        /*0018*/ 	.word	0x00000002
        /*0030*/ 	.string	""
        /*0030*/ 	.string	"ptxas"
        /*0030*/ 	.string	"Cuda compilation tools, release 13.0, V13.0.88"
        /*0030*/ 	.string	"Build cuda_13.0.r13.0/compiler.36424714_0"
        /*0030*/ 	.string	"-arch sm_100 -m 64 "



//--------------------- .note.nv.cuinfo           --------------------------
	.section	.note.nv.cuinfo,"",@"SHT_NOTE"
	.sectionflags	@"SHF_NOTE_NV_CUINFO"
        /*0018*/ 	.short	0x0002
        /*001a*/ 	.short	0x0064
        /*001c*/ 	.short	0x0082
	.zero		2


//--------------------- .nv.info                  --------------------------
	.section	.nv.info,"",@"SHT_CUDA_INFO"
	.align	4


	//----- nvinfo : EIATTR_REGCOUNT
	.align		4
        /*0000*/ 	.byte	0x04, 0x2f
        /*0002*/ 	.short	(.L_1 - .L_0)
	.align		4
.L_0:
        /*0004*/ 	.word	index@(_Z22shared_mem_static_testPiS_i)
        /*0008*/ 	.word	0x0000000a


	//----- nvinfo : EIATTR_FRAME_SIZE
	.align		4
.L_1:
        /*000c*/ 	.byte	0x04, 0x11
        /*000e*/ 	.short	(.L_3 - .L_2)
	.align		4
.L_2:
        /*0010*/ 	.word	index@(_Z22shared_mem_static_testPiS_i)
        /*0014*/ 	.word	0x00000000


	//----- nvinfo : EIATTR_REGCOUNT
	.align		4
.L_3:
        /*0018*/ 	.byte	0x04, 0x2f
        /*001a*/ 	.short	(.L_5 - .L_4)
	.align		4
.L_4:
        /*001c*/ 	.word	index@(_Z23shared_mem_dynamic_testPiS_i)
        /*0020*/ 	.word	0x0000000a


	//----- nvinfo : EIATTR_FRAME_SIZE
	.align		4
.L_5:
        /*0024*/ 	.byte	0x04, 0x11
        /*0026*/ 	.short	(.L_7 - .L_6)
	.align		4
.L_6:
        /*0028*/ 	.word	index@(_Z23shared_mem_dynamic_testPiS_i)
        /*002c*/ 	.word	0x00000000


	//----- nvinfo : EIATTR_MIN_STACK_SIZE
	.align		4
.L_7:
        /*0030*/ 	.byte	0x04, 0x12
        /*0032*/ 	.short	(.L_9 - .L_8)
	.align		4
.L_8:
        /*0034*/ 	.word	index@(_Z23shared_mem_dynamic_testPiS_i)
        /*0038*/ 	.word	0x00000000


	//----- nvinfo : EIATTR_MIN_STACK_SIZE
	.align		4
.L_9:
        /*003c*/ 	.byte	0x04, 0x12
        /*003e*/ 	.short	(.L_11 - .L_10)
	.align		4
.L_10:
        /*0040*/ 	.word	index@(_Z22shared_mem_static_testPiS_i)
        /*0044*/ 	.word	0x00000000
.L_11:


//--------------------- .nv.compat                --------------------------
	.section	.nv.compat,"",@"SHT_CUDA_COMPAT_INFO"
	.align	4
        /*0000*/ 	.byte	0x02, 0x09, 0x00, 0x00, 0x02, 0x02, 0x01, 0x00, 0x02, 0x05, 0x05, 0x00, 0x03, 0x07, 0x01, 0x01
        /*0010*/ 	.byte	0x02, 0x03, 0x00, 0x00, 0x02, 0x06, 0x01, 0x00, 0x04, 0x0b, 0x08, 0x00, 0x09, 0x00, 0x00, 0x00
        /*0020*/ 	.byte	0x00, 0x00, 0x00, 0x00


//--------------------- .nv.info._Z23shared_mem_dynamic_testPiS_i --------------------------
	.section	.nv.info._Z23shared_mem_dynamic_testPiS_i,"",@"SHT_CUDA_INFO"
	.sectionflags	@""
	.align	4


	//----- nvinfo : EIATTR_CUDA_API_VERSION
	.align		4
        /*0000*/ 	.byte	0x04, 0x37
        /*0002*/ 	.short	(.L_13 - .L_12)
.L_12:
        /*0004*/ 	.word	0x00000082


	//----- nvinfo : EIATTR_KPARAM_INFO
	.align		4
.L_13:
        /*0008*/ 	.byte	0x04, 0x17
        /*000a*/ 	.short	(.L_15 - .L_14)
.L_14:
        /*000c*/ 	.word	0x00000000
        /*0010*/ 	.short	0x0002
        /*0012*/ 	.short	0x0010
        /*0014*/ 	.byte	0x00, 0xf0, 0x11, 0x00


	//----- nvinfo : EIATTR_KPARAM_INFO
	.align		4
.L_15:
        /*0018*/ 	.byte	0x04, 0x17
        /*001a*/ 	.short	(.L_17 - .L_16)
.L_16:
        /*001c*/ 	.word	0x00000000
        /*0020*/ 	.short	0x0001
        /*0022*/ 	.short	0x0008
        /*0024*/ 	.byte	0x00, 0xf5, 0x21, 0x00


	//----- nvinfo : EIATTR_KPARAM_INFO
	.align		4
.L_17:
        /*0028*/ 	.byte	0x04, 0x17
        /*002a*/ 	.short	(.L_19 - .L_18)
.L_18:
        /*002c*/ 	.word	0x00000000
        /*0030*/ 	.short	0x0000
        /*0032*/ 	.short	0x0000
        /*0034*/ 	.byte	0x00, 0xf5, 0x21, 0x00


	//----- nvinfo : EIATTR_SPARSE_MMA_MASK
	.align		4
.L_19:
        /*0038*/ 	.byte	0x03, 0x50
        /*003a*/ 	.short	0x0000


	//----- nvinfo : EIATTR_MAXREG_COUNT
	.align		4
        /*003c*/ 	.byte	0x03, 0x1b
        /*003e*/ 	.short	0x00ff


	//----- nvinfo : EIATTR_MERCURY_ISA_VERSION
	.align		4
        /*0040*/ 	.byte	0x03, 0x5f
        /*0042*/ 	.short	0x0101


	//----- nvinfo : EIATTR_VRC_CTA_INIT_COUNT
	.align		4
        /*0044*/ 	.byte	0x02, 0x4a
	.zero		1
	.zero		1


	//----- nvinfo : EIATTR_EXIT_INSTR_OFFSETS
	.align		4
        /*0048*/ 	.byte	0x04, 0x1c
        /*004a*/ 	.short	(.L_21 - .L_20)


	//   ....[0]....
.L_20:
        /*004c*/ 	.word	0x00000070


	//   ....[1]....
        /*0050*/ 	.word	0x00000140


	//----- nvinfo : EIATTR_CBANK_PARAM_SIZE
	.align		4
.L_21:
        /*0054*/ 	.byte	0x03, 0x19
        /*0056*/ 	.short	0x0014


	//----- nvinfo : EIATTR_PARAM_CBANK
	.align		4
        /*0058*/ 	.byte	0x04, 0x0a
        /*005a*/ 	.short	(.L_23 - .L_22)
	.align		4
.L_22:
        /*005c*/ 	.word	index@(.nv.constant0._Z23shared_mem_dynamic_testPiS_i)
        /*0060*/ 	.short	0x0380
        /*0062*/ 	.short	0x0014


	//----- nvinfo : EIATTR_SW_WAR
	.align		4
.L_23:
        /*0064*/ 	.byte	0x04, 0x36
        /*0066*/ 	.short	(.L_25 - .L_24)
.L_24:
        /*0068*/ 	.word	0x00000008
.L_25:


//--------------------- .nv.info._Z22shared_mem_static_testPiS_i --------------------------
	.section	.nv.info._Z22shared_mem_static_testPiS_i,"",@"SHT_CUDA_INFO"
	.sectionflags	@""
	.align	4


	//----- nvinfo : EIATTR_CUDA_API_VERSION
	.align		4
        /*0000*/ 	.byte	0x04, 0x37
        /*0002*/ 	.short	(.L_27 - .L_26)
.L_26:
        /*0004*/ 	.word	0x00000082


	//----- nvinfo : EIATTR_KPARAM_INFO
	.align		4
.L_27:
        /*0008*/ 	.byte	0x04, 0x17
        /*000a*/ 	.short	(.L_29 - .L_28)
.L_28:
        /*000c*/ 	.word	0x00000000
        /*0010*/ 	.short	0x0002
        /*0012*/ 	.short	0x0010
        /*0014*/ 	.byte	0x00, 0xf0, 0x11, 0x00


	//----- nvinfo : EIATTR_KPARAM_INFO
	.align		4
.L_29:
        /*0018*/ 	.byte	0x04, 0x17
        /*001a*/ 	.short	(.L_31 - .L_30)
.L_30:
        /*001c*/ 	.word	0x00000000
        /*0020*/ 	.short	0x0001
        /*0022*/ 	.short	0x0008
        /*0024*/ 	.byte	0x00, 0xf5, 0x21, 0x00


	//----- nvinfo : EIATTR_KPARAM_INFO
	.align		4
.L_31:
        /*0028*/ 	.byte	0x04, 0x17
        /*002a*/ 	.short	(.L_33 - .L_32)
.L_32:
        /*002c*/ 	.word	0x00000000
        /*0030*/ 	.short	0x0000
        /*0032*/ 	.short	0x0000
        /*0034*/ 	.byte	0x00, 0xf5, 0x21, 0x00


	//----- nvinfo : EIATTR_SPARSE_MMA_MASK
	.align		4
.L_33:
        /*0038*/ 	.byte	0x03, 0x50
        /*003a*/ 	.short	0x0000


	//----- nvinfo : EIATTR_MAXREG_COUNT
	.align		4
        /*003c*/ 	.byte	0x03, 0x1b
        /*003e*/ 	.short	0x00ff


	//----- nvinfo : EIATTR_MERCURY_ISA_VERSION
	.align		4
        /*0040*/ 	.byte	0x03, 0x5f
        /*0042*/ 	.short	0x0101


	//----- nvinfo : EIATTR_VRC_CTA_INIT_COUNT
	.align		4
        /*0044*/ 	.byte	0x02, 0x4a
	.zero		1
	.zero		1


	//----- nvinfo : EIATTR_EXIT_INSTR_OFFSETS
	.align		4
        /*0048*/ 	.byte	0x04, 0x1c
        /*004a*/ 	.short	(.L_35 - .L_34)


	//   ....[0]....
.L_34:
        /*004c*/ 	.word	0x00000070


	//   ....[1]....
        /*0050*/ 	.word	0x000000f0


	//----- nvinfo : EIATTR_CBANK_PARAM_SIZE
	.align		4
.L_35:
        /*0054*/ 	.byte	0x03, 0x19
        /*0056*/ 	.short	0x0014


	//----- nvinfo : EIATTR_PARAM_CBANK
	.align		4
        /*0058*/ 	.byte	0x04, 0x0a
        /*005a*/ 	.short	(.L_37 - .L_36)
	.align		4
.L_36:
        /*005c*/ 	.word	index@(.nv.constant0._Z22shared_mem_static_testPiS_i)
        /*0060*/ 	.short	0x0380
        /*0062*/ 	.short	0x0014


	//----- nvinfo : EIATTR_SW_WAR
	.align		4
.L_37:
        /*0064*/ 	.byte	0x04, 0x36
        /*0066*/ 	.short	(.L_39 - .L_38)
.L_38:
        /*0068*/ 	.word	0x00000008
.L_39:


//--------------------- .nv.callgraph             --------------------------
	.section	.nv.callgraph,"",@"SHT_CUDA_CALLGRAPH"
	.align	4
	.sectionentsize	8
	.align		4
        /*0000*/ 	.word	0x00000000
	.align		4
        /*0004*/ 	.word	0xffffffff
	.align		4
        /*0008*/ 	.word	0x00000000
	.align		4
        /*000c*/ 	.word	0xfffffffe
	.align		4
        /*0010*/ 	.word	0x00000000
	.align		4
        /*0014*/ 	.word	0xfffffffd
	.align		4
        /*0018*/ 	.word	0x00000000
	.align		4
        /*001c*/ 	.word	0xfffffffc


//--------------------- .text._Z23shared_mem_dynamic_testPiS_i --------------------------
	.section	.text._Z23shared_mem_dynamic_testPiS_i,"ax",@progbits
	.align	128
        .global         _Z23shared_mem_dynamic_testPiS_i
        .type           _Z23shared_mem_dynamic_testPiS_i,@function
        .size           _Z23shared_mem_dynamic_testPiS_i,(.L_x_2 - _Z23shared_mem_dynamic_testPiS_i)
        .other          _Z23shared_mem_dynamic_testPiS_i,@"STO_CUDA_ENTRY STV_DEFAULT"
_Z23shared_mem_dynamic_testPiS_i:
.text._Z23shared_mem_dynamic_testPiS_i:
[----:B------:R-:W-:Y:S01]  /*0000*/  LDC R1, c[0x0][0x37c] ;  /* 0x0000df00ff017b82 */ /* 0x000fe20000000800 */
[----:B------:R-:W0:Y:S07]  /*0010*/  S2R R0, SR_TID.X ;  /* 0x0000000000007919 */ /* 0x000e2e0000002100 */
[----:B------:R-:W0:Y:S01]  /*0020*/  S2UR UR4, SR_CTAID.X ;  /* 0x00000000000479c3 */ /* 0x000e220000002500 */
[----:B------:R-:W1:Y:S07]  /*0030*/  LDCU UR5, c[0x0][0x390] ;  /* 0x00007200ff0577ac */ /* 0x000e6e0008000800 */
[----:B------:R-:W0:Y:S02]  /*0040*/  LDC R7, c[0x0][0x360] ;  /* 0x0000d800ff077b82 */ /* 0x000e240000000800 */
[----:B0-----:R-:W-:-:S05]  /*0050*/  IMAD R7, R7, UR4, R0 ;  /* 0x0000000407077c24 */ /* 0x001fca000f8e0200 */
[----:B-1----:R-:W-:-:S13]  /*0060*/  ISETP.GE.AND P0, PT, R7, UR5, PT ;  /* 0x0000000507007c0c */ /* 0x002fda000bf06270 */
[----:B------:R-:W-:Y:S05]  /*0070*/  @P0 EXIT ;  /* 0x000000000000094d */ /* 0x000fea0003800000 */
[----:B------:R-:W0:Y:S01]  /*0080*/  LDC.64 R2, c[0x0][0x380] ;  /* 0x0000e000ff027b82 */ /* 0x000e220000000a00 */
[----:B------:R-:W1:Y:S07]  /*0090*/  LDCU.64 UR6, c[0x0][0x358] ;  /* 0x00006b00ff0677ac */ /* 0x000e6e0008000a00 */
[----:B------:R-:W2:Y:S08]  /*00a0*/  S2UR UR5, SR_CgaCtaId ;  /* 0x00000000000579c3 */ /* 0x000eb00000008800 */
[----:B------:R-:W3:Y:S01]  /*00b0*/  LDC.64 R4, c[0x0][0x388] ;  /* 0x0000e200ff047b82 */ /* 0x000ee20000000a00 */
[----:B0-----:R-:W-:-:S06]  /*00c0*/  IMAD.WIDE R2, R7, 0x4, R2 ;  /* 0x0000000407027825 */ /* 0x001fcc00078e0202 */
[----:B-1----:R-:W4:Y:S01]  /*00d0*/  LDG.E R3, desc[UR6][R2.64] ;  /* 0x0000000602037981 */ /* 0x002f22000c1e1900 */
[----:B------:R-:W-:Y:S02]  /*00e0*/  UMOV UR4, 0x400 ;  /* 0x0000040000047882 */ /* 0x000fe40000000000 */
[----:B--2---:R-:W-:-:S06]  /*00f0*/  ULEA UR4, UR5, UR4, 0x18 ;  /* 0x0000000405047291 */ /* 0x004fcc000f8ec0ff */
[----:B------:R-:W-:Y:S01]  /*0100*/  LEA R0, R0, UR4, 0x2 ;  /* 0x0000000400007c11 */ /* 0x000fe2000f8e10ff */
[----:B---3--:R-:W-:-:S04]  /*0110*/  IMAD.WIDE R4, R7, 0x4, R4 ;  /* 0x0000000407047825 */ /* 0x008fc800078e0204 */
[----:B----4-:R-:W-:Y:S04]  /*0120*/  STS [R0], R3 ;  /* 0x0000000300007388 */ /* 0x010fe80000000800 */
[----:B------:R-:W-:Y:S01]  /*0130*/  STG.E desc[UR6][R4.64], R3 ;  /* 0x0000000304007986 */ /* 0x000fe2000c101906 */
[----:B------:R-:W-:Y:S05]  /*0140*/  EXIT ;  /* 0x000000000000794d */ /* 0x000fea0003800000 */
.L_x_0:
[----:B------:R-:W-:-:S00]  /*0150*/  BRA `(.L_x_0) ;  /* 0xfffffffc00fc7947 */ /* 0x000fc0000383ffff */
[----:B------:R-:W-:-:S00]  /*0160*/  NOP ;  /* 0x0000000000007918 */ /* 0x000fc00000000000 */
        /* <DEDUP_REMOVED lines=9> */
.L_x_2:


//--------------------- .text._Z22shared_mem_static_testPiS_i --------------------------
	.section	.text._Z22shared_mem_static_testPiS_i,"ax",@progbits
	.align	128
        .global         _Z22shared_mem_static_testPiS_i
        .type           _Z22shared_mem_static_testPiS_i,@function
        .size           _Z22shared_mem_static_testPiS_i,(.L_x_3 - _Z22shared_mem_static_testPiS_i)
        .other          _Z22shared_mem_static_testPiS_i,@"STO_CUDA_ENTRY STV_DEFAULT"
_Z22shared_mem_static_testPiS_i:
.text._Z22shared_mem_static_testPiS_i:
        /* <DEDUP_REMOVED lines=10> */
[----:B------:R-:W2:Y:S01]  /*00a0*/  LDC.64 R4, c[0x0][0x388] ;  /* 0x0000e200ff047b82 */ /* 0x000ea20000000a00 */
[----:B0-----:R-:W-:-:S06]  /*00b0*/  IMAD.WIDE R2, R7, 0x4, R2 ;  /* 0x0000000407027825 */ /* 0x001fcc00078e0202 */
[----:B-1----:R-:W3:Y:S01]  /*00c0*/  LDG.E R3, desc[UR4][R2.64] ;  /* 0x0000000402037981 */ /* 0x002ee2000c1e1900 */
[----:B--2---:R-:W-:-:S05]  /*00d0*/  IMAD.WIDE R4, R7, 0x4, R4 ;  /* 0x0000000407047825 */ /* 0x004fca00078e0204 */
[----:B---3--:R-:W-:Y:S01]  /*00e0*/  STG.E desc[UR4][R4.64], R3 ;  /* 0x0000000304007986 */ /* 0x008fe2000c101904 */
[----:B------:R-:W-:Y:S05]  /*00f0*/  EXIT ;  /* 0x000000000000794d */ /* 0x000fea0003800000 */
.L_x_1:
        /* <DEDUP_REMOVED lines=16> */
.L_x_3:


//--------------------- .nv.shared._Z23shared_mem_dynamic_testPiS_i --------------------------
	.section	.nv.shared._Z23shared_mem_dynamic_testPiS_i,"aw",@nobits
	.sectionflags	@""
	.align	16
	.zero		1024


//--------------------- .nv.shared.reserved.0     --------------------------
	.section	.nv.shared.reserved.0,"aw",@nobits
	.weak		__nv_reservedSMEM_offset_0_alias
	.size		__nv_reservedSMEM_offset_0_alias, 0, 64
	.other		__nv_reservedSMEM_offset_0_alias,@"STO_CUDA_RESERVED_SHARED STV_DEFAULT"
__nv_reservedSMEM_offset_0_alias:
	.zero		0
	.zero		64


//--------------------- .nv.shared._Z22shared_mem_static_testPiS_i --------------------------
	.section	.nv.shared._Z22shared_mem_static_testPiS_i,"aw",@nobits
	.sectionflags	@""
	.align	16
	.zero		1024


//--------------------- .nv.constant0._Z23shared_mem_dynamic_testPiS_i --------------------------
	.section	.nv.constant0._Z23shared_mem_dynamic_testPiS_i,"a",@progbits
	.sectionflags	@""
	.align	4
.nv.constant0._Z23shared_mem_dynamic_testPiS_i:
	.zero		916


//--------------------- .nv.constant0._Z22shared_mem_static_testPiS_i --------------------------
	.section	.nv.constant0._Z22shared_mem_static_testPiS_i,"a",@progbits
	.sectionflags	@""
	.align	4
.nv.constant0._Z22shared_mem_static_testPiS_i:
	.zero		916


//--------------------- SYMBOLS --------------------------

	.type		.nv.reservedSmem.offset0,@object
	.size		.nv.reservedSmem.offset0,0x4
	.type		.nv.reservedSmem.cap,@object
	.size		.nv.reservedSmem.cap,0x4
